//
// Generated by NVIDIA NVVM Compiler
//
// Compiler Build ID: CL-36424714
// Cuda compilation tools, release 13.0, V13.0.88
// Based on NVVM 20.0.0
//

.version 9.0
.target sm_100
.address_size 64

	// .globl	_Z10complementPiii

.visible .entry _Z10complementPiii(
	.param .u64 .ptr .align 1 _Z10complementPiii_param_0,
	.param .u32 _Z10complementPiii_param_1,
	.param .u32 _Z10complementPiii_param_2
)
{
	.reg .pred 	%p<10>;
	.reg .b32 	%r<30>;
	.reg .b64 	%rd<5>;

	ld.param.u64 	%rd2, [_Z10complementPiii_param_0];
	ld.param.u32 	%r16, [_Z10complementPiii_param_1];
	ld.param.u32 	%r15, [_Z10complementPiii_param_2];
	mov.u32 	%r1, %tid.x;
	div.s32 	%r2, %r1, %r16;
	setp.eq.s32 	%p1, %r2, 0;
	@%p1 bra 	$L__BB0_9;
	add.s32 	%r3, %r15, -1;
	setp.eq.s32 	%p2, %r2, %r3;
	@%p2 bra 	$L__BB0_9;
	rem.s32 	%r17, %r1, %r15;
	setp.eq.s32 	%p3, %r17, 0;
	setp.eq.s32 	%p4, %r17, %r3;
	or.pred  	%p5, %p3, %p4;
	@%p5 bra 	$L__BB0_9;
	cvta.to.global.u64 	%rd3, %rd2;
	mul.wide.u32 	%rd4, %r1, 4;
	add.s64 	%rd1, %rd3, %rd4;
	ld.global.u32 	%r4, [%rd1];
	mov.b32 	%r25, 1;
$L__BB0_4:
	mov.u32 	%r5, %r25;
	setp.le.s32 	%p6, %r5, %r4;
	shl.b32 	%r25, %r5, 1;
	@%p6 bra 	$L__BB0_4;
	add.s32 	%r20, %r5, -1;
	xor.b32  	%r28, %r4, %r20;
	setp.lt.s32 	%p7, %r28, 1;
	mov.b32 	%r29, 0;
	@%p7 bra 	$L__BB0_8;
	mov.b32 	%r29, 0;
	mov.b32 	%r26, 1;
$L__BB0_7:
	and.b32  	%r23, %r28, 1;
	setp.eq.b32 	%p8, %r23, 1;
	selp.b32 	%r24, %r26, 0, %p8;
	add.s32 	%r29, %r24, %r29;
	mul.lo.s32 	%r26, %r26, 10;
	shr.u32 	%r13, %r28, 1;
	setp.gt.u32 	%p9, %r28, 1;
	mov.u32 	%r28, %r13;
	@%p9 bra 	$L__BB0_7;
$L__BB0_8:
	st.global.u32 	[%rd1], %r29;
$L__BB0_9:
	ret;

}


// ===== COMPILED SASS (sm_100) =====

	.target	sm_100

	.elftype	@"ET_EXEC"


//--------------------- .note.nv.tkinfo           --------------------------
	.section	.note.nv.tkinfo,"",@"SHT_NOTE"
	.sectionflags	@"SHF_NOTE_NV_TKINFO"
	.tkinfo
        /*0018*/ 	.word	0x00000002
        /*0030*/ 	.string	""
        /*0030*/ 	.string	"ptxas"
        /*0030*/ 	.string	"Cuda compilation tools, release 13.0, V13.0.88"
        /*0030*/ 	.string	"Build cuda_13.0.r13.0/compiler.36424714_0"
        /*0030*/ 	.string	"-arch sm_100 -m 64 "



//--------------------- .note.nv.cuinfo           --------------------------
	.section	.note.nv.cuinfo,"",@"SHT_NOTE"
	.sectionflags	@"SHF_NOTE_NV_CUINFO"
        /*0018*/ 	.short	0x0002
        /*001a*/ 	.short	0x0064
        /*001c*/ 	.short	0x0082
	.zero		2


//--------------------- .nv.info                  --------------------------
	.section	.nv.info,"",@"SHT_CUDA_INFO"
	.align	4


	//----- nvinfo : EIATTR_REGCOUNT
	.align		4
        /*0000*/ 	.byte	0x04, 0x2f
        /*0002*/ 	.short	(.L_1 - .L_0)
	.align		4
.L_0:
        /*0004*/ 	.word	index@(_Z10complementPiii)
        /*0008*/ 	.word	0x0000000c


	//----- nvinfo : EIATTR_FRAME_SIZE
	.align		4
.L_1:
        /*000c*/ 	.byte	0x04, 0x11
        /*000e*/ 	.short	(.L_3 - .L_2)
	.align		4
.L_2:
        /*0010*/ 	.word	index@(_Z10complementPiii)
        /*0014*/ 	.word	0x00000000


	//----- nvinfo : EIATTR_MIN_STACK_SIZE
	.align		4
.L_3:
        /*0018*/ 	.byte	0x04, 0x12
        /*001a*/ 	.short	(.L_5 - .L_4)
	.align		4
.L_4:
        /*001c*/ 	.word	index@(_Z10complementPiii)
        /*0020*/ 	.word	0x00000000
.L_5:


//--------------------- .nv.compat                --------------------------
	.section	.nv.compat,"",@"SHT_CUDA_COMPAT_INFO"
	.align	4
        /*0000*/ 	.byte	0x02, 0x09, 0x00, 0x00, 0x02, 0x02, 0x01, 0x00, 0x02, 0x05, 0x05, 0x00, 0x03, 0x07, 0x01, 0x01
        /*0010*/ 	.byte	0x02, 0x03, 0x00, 0x00, 0x02, 0x06, 0x01, 0x00, 0x04, 0x0b, 0x08, 0x00, 0x09, 0x00, 0x00, 0x00
        /*0020*/ 	.byte	0x00, 0x00, 0x00, 0x00


//--------------------- .nv.info._Z10complementPiii --------------------------
	.section	.nv.info._Z10complementPiii,"",@"SHT_CUDA_INFO"
	.sectionflags	@""
	.align	4


	//----- nvinfo : EIATTR_CUDA_API_VERSION
	.align		4
        /*0000*/ 	.byte	0x04, 0x37
        /*0002*/ 	.short	(.L_7 - .L_6)
.L_6:
        /*0004*/ 	.word	0x00000082


	//----- nvinfo : EIATTR_KPARAM_INFO
	.align		4
.L_7:
        /*0008*/ 	.byte	0x04, 0x17
        /*000a*/ 	.short	(.L_9 - .L_8)
.L_8:
        /*000c*/ 	.word	0x00000000
        /*0010*/ 	.short	0x0002
        /*0012*/ 	.short	0x000c
        /*0014*/ 	.byte	0x00, 0xf0, 0x11, 0x00


	//----- nvinfo : EIATTR_KPARAM_INFO
	.align		4
.L_9:
        /*0018*/ 	.byte	0x04, 0x17
        /*001a*/ 	.short	(.L_11 - .L_10)
.L_10:
        /*001c*/ 	.word	0x00000000
        /*0020*/ 	.short	0x0001
        /*0022*/ 	.short	0x0008
        /*0024*/ 	.byte	0x00, 0xf0, 0x11, 0x00


	//----- nvinfo : EIATTR_KPARAM_INFO
	.align		4
.L_11:
        /*0028*/ 	.byte	0x04, 0x17
        /*002a*/ 	.short	(.L_13 - .L_12)
.L_12:
        /*002c*/ 	.word	0x00000000
        /*0030*/ 	.short	0x0000
        /*0032*/ 	.short	0x0000
        /*0034*/ 	.byte	0x00, 0xf5, 0x21, 0x00


	//----- nvinfo : EIATTR_SPARSE_MMA_MASK
	.align		4
.L_13:
        /*0038*/ 	.byte	0x03, 0x50
        /*003a*/ 	.short	0x0000


	//----- nvinfo : EIATTR_MAXREG_COUNT
	.align		4
        /*003c*/ 	.byte	0x03, 0x1b
        /*003e*/ 	.short	0x00ff


	//----- nvinfo : EIATTR_MERCURY_ISA_VERSION
	.align		4
        /*0040*/ 	.byte	0x03, 0x5f
        /*0042*/ 	.short	0x0101


	//----- nvinfo : EIATTR_VRC_CTA_INIT_COUNT
	.align		4
        /*0044*/ 	.byte	0x02, 0x4a
	.zero		1
	.zero		1


	//----- nvinfo : EIATTR_EXIT_INSTR_OFFSETS
	.align		4
        /*0048*/ 	.byte	0x04, 0x1c
        /*004a*/ 	.short	(.L_15 - .L_14)


	//   ....[0]....
.L_14:
        /*004c*/ 	.word	0x000001b0


	//   ....[1]....
        /*0050*/ 	.word	0x000001f0


	//   ....[2]....
        /*0054*/ 	.word	0x00000360


	//   ....[3]....
        /*0058*/ 	.word	0x00000540


	//----- nvinfo : EIATTR_CRS_STACK_SIZE
	.align		4
.L_15:
        /*005c*/ 	.byte	0x04, 0x1e
        /*005e*/ 	.short	(.L_17 - .L_16)
.L_16:
        /*0060*/ 	.word	0x00000000


	//----- nvinfo : EIATTR_CBANK_PARAM_SIZE
	.align		4
.L_17:
        /*0064*/ 	.byte	0x03, 0x19
        /*0066*/ 	.short	0x0010


	//----- nvinfo : EIATTR_PARAM_CBANK
	.align		4
        /*0068*/ 	.byte	0x04, 0x0a
        /*006a*/ 	.short	(.L_19 - .L_18)
	.align		4
.L_18:
        /*006c*/ 	.word	index@(.nv.constant0._Z10complementPiii)
        /*0070*/ 	.short	0x0380
        /*0072*/ 	.short	0x0010


	//----- nvinfo : EIATTR_SW_WAR
	.align		4
.L_19:
        /*0074*/ 	.byte	0x04, 0x36
        /*0076*/ 	.short	(.L_21 - .L_20)
.L_20:
        /*0078*/ 	.word	0x00000008
.L_21:


//--------------------- .nv.callgraph             --------------------------
	.section	.nv.callgraph,"",@"SHT_CUDA_CALLGRAPH"
	.align	4
	.sectionentsize	8
	.align		4
        /*0000*/ 	.word	0x00000000
	.align		4
        /*0004*/ 	.word	0xffffffff
	.align		4
        /*0008*/ 	.word	0x00000000
	.align		4
        /*000c*/ 	.word	0xfffffffe
	.align		4
        /*0010*/ 	.word	0x00000000
	.align		4
        /*0014*/ 	.word	0xfffffffd
	.align		4
        /*0018*/ 	.word	0x00000000
	.align		4
        /*001c*/ 	.word	0xfffffffc


//--------------------- .text._Z10complementPiii  --------------------------
	.section	.text._Z10complementPiii,"ax",@progbits
	.align	128
        .global         _Z10complementPiii
        .type           _Z10complementPiii,@function
        .size           _Z10complementPiii,(.L_x_6 - _Z10complementPiii)
        .other          _Z10complementPiii,@"STO_CUDA_ENTRY STV_DEFAULT"
_Z10complementPiii:
.text._Z10complementPiii:
[----:B------:R-:W-:Y:S08]  /*0000*/  LDC R1, c[0x0][0x37c] ;  /* 0x0000df00ff017b82 */ /* 0x000ff00000000800 */
[----:B------:R-:W0:Y:S01]  /*0010*/  LDC R7, c[0x0][0x388] ;  /* 0x0000e200ff077b82 */ /* 0x000e220000000800 */
[----:B------:R-:W1:Y:S01]  /*0020*/  S2R R0, SR_TID.X ;  /* 0x0000000000007919 */ /* 0x000e620000002100 */
[----:B0-----:R-:W-:-:S04]  /*0030*/  IABS R5, R7 ;  /* 0x0000000700057213 */ /* 0x001fc80000000000 */
[----:B------:R-:W0:Y:S08]  /*0040*/  I2F.RP R4, R5 ;  /* 0x0000000500047306 */ /* 0x000e300000209400 */
[----:B0-----:R-:W0:Y:S02]  /*0050*/  MUFU.RCP R4, R4 ;  /* 0x0000000400047308 */ /* 0x001e240000001000 */
[----:B0-----:R-:W-:-:S06]  /*0060*/  VIADD R2, R4, 0xffffffe ;  /* 0x0ffffffe04027836 */ /* 0x001fcc0000000000 */
[----:B------:R0:W2:Y:S02]  /*0070*/  F2I.FTZ.U32.TRUNC.NTZ R3, R2 ;  /* 0x0000000200037305 */ /* 0x0000a4000021f000 */
[----:B0-----:R-:W-:Y:S02]  /*0080*/  IMAD.MOV.U32 R2, RZ, RZ, RZ ;  /* 0x000000ffff027224 */ /* 0x001fe400078e00ff */
[----:B--2---:R-:W-:-:S04]  /*0090*/  IMAD.MOV R6, RZ, RZ, -R3 ;  /* 0x000000ffff067224 */ /* 0x004fc800078e0a03 */
[----:B------:R-:W-:Y:S01]  /*00a0*/  IMAD R9, R6, R5, RZ ;  /* 0x0000000506097224 */ /* 0x000fe200078e02ff */
[----:B-1----:R-:W-:-:S03]  /*00b0*/  IABS R6, R0 ;  /* 0x0000000000067213 */ /* 0x002fc60000000000 */
[----:B------:R-:W-:Y:S01]  /*00c0*/  IMAD.HI.U32 R3, R3, R9, R2 ;  /* 0x0000000903037227 */ /* 0x000fe200078e0002 */
[----:B------:R-:W-:-:S04]  /*00d0*/  LOP3.LUT R2, R0, R7, RZ, 0x3c, !PT ;  /* 0x0000000700027212 */ /* 0x000fc800078e3cff */
[----:B------:R-:W-:Y:S01]  /*00e0*/  ISETP.GE.AND P1, PT, R2, RZ, PT ;  /* 0x000000ff0200720c */ /* 0x000fe20003f26270 */
[----:B------:R-:W-:-:S04]  /*00f0*/  IMAD.HI.U32 R3, R3, R6, RZ ;  /* 0x0000000603037227 */ /* 0x000fc800078e00ff */
[----:B------:R-:W-:-:S04]  /*0100*/  IMAD.MOV R4, RZ, RZ, -R3 ;  /* 0x000000ffff047224 */ /* 0x000fc800078e0a03 */
[----:B------:R-:W-:-:S05]  /*0110*/  IMAD R4, R5, R4, R6 ;  /* 0x0000000405047224 */ /* 0x000fca00078e0206 */
[----:B------:R-:W-:-:S13]  /*0120*/  ISETP.GT.U32.AND P2, PT, R5, R4, PT ;  /* 0x000000040500720c */ /* 0x000fda0003f44070 */
[-C--:B------:R-:W-:Y:S01]  /*0130*/  @!P2 IADD3 R4, PT, PT, R4, -R5.reuse, RZ ;  /* 0x800000050404a210 */ /* 0x080fe20007ffe0ff */
[----:B------:R-:W-:Y:S01]  /*0140*/  @!P2 VIADD R3, R3, 0x1 ;  /* 0x000000010303a836 */ /* 0x000fe20000000000 */
[----:B------:R-:W-:Y:S02]  /*0150*/  ISETP.NE.AND P2, PT, R7, RZ, PT ;  /* 0x000000ff0700720c */ /* 0x000fe40003f45270 */
[----:B------:R-:W-:-:S13]  /*0160*/  ISETP.GE.U32.AND P0, PT, R4, R5, PT ;  /* 0x000000050400720c */ /* 0x000fda0003f06070 */
[----:B------:R-:W-:-:S04]  /*0170*/  @P0 VIADD R3, R3, 0x1 ;  /* 0x0000000103030836 */ /* 0x000fc80000000000 */
[----:B------:R-:W-:Y:S01]  /*0180*/  @!P1 IMAD.MOV R3, RZ, RZ, -R3 ;  /* 0x000000ffff039224 */ /* 0x000fe200078e0a03 */
[----:B------:R-:W-:-:S04]  /*0190*/  @!P2 LOP3.LUT R3, RZ, R7, RZ, 0x33, !PT ;  /* 0x00000007ff03a212 */ /* 0x000fc800078e33ff */
[----:B------:R-:W-:-:S13]  /*01a0*/  ISETP.NE.AND P0, PT, R3, RZ, PT ;  /* 0x000000ff0300720c */ /* 0x000fda0003f05270 */
[----:B------:R-:W-:Y:S05]  /*01b0*/  @!P0 EXIT ;  /* 0x000000000000894d */ /* 0x000fea0003800000 */
[----:B------:R-:W0:Y:S02]  /*01c0*/  LDC R9, c[0x0][0x38c] ;  /* 0x0000e300ff097b82 */ /* 0x000e240000000800 */
[----:B0-----:R-:W-:-:S05]  /*01d0*/  VIADD R4, R9, 0xffffffff ;  /* 0xffffffff09047836 */ /* 0x001fca0000000000 */
[----:B------:R-:W-:-:S13]  /*01e0*/  ISETP.NE.AND P0, PT, R3, R4, PT ;  /* 0x000000040300720c */ /* 0x000fda0003f05270 */
[----:B------:R-:W-:Y:S05]  /*01f0*/  @!P0 EXIT ;  /* 0x000000000000894d */ /* 0x000fea0003800000 */
[----:B------:R-:W-:Y:S02]  /*0200*/  IABS R8, R9 ;  /* 0x0000000900087213 */ /* 0x000fe40000000000 */
[----:B------:R-:W-:Y:S02]  /*0210*/  ISETP.GE.AND P2, PT, R0, RZ, PT ;  /* 0x000000ff0000720c */ /* 0x000fe40003f46270 */
[----:B------:R-:W0:Y:S08]  /*0220*/  I2F.RP R5, R8 ;  /* 0x0000000800057306 */ /* 0x000e300000209400 */
[----:B0-----:R-:W0:Y:S02]  /*0230*/  MUFU.RCP R5, R5 ;  /* 0x0000000500057308 */ /* 0x001e240000001000 */
[----:B0-----:R-:W-:-:S06]  /*0240*/  IADD3 R2, PT, PT, R5, 0xffffffe, RZ ;  /* 0x0ffffffe05027810 */ /* 0x001fcc0007ffe0ff */
[----:B------:R0:W1:Y:S02]  /*0250*/  F2I.FTZ.U32.TRUNC.NTZ R3, R2 ;  /* 0x0000000200037305 */ /* 0x000064000021f000 */
[----:B0-----:R-:W-:Y:S02]  /*0260*/  IMAD.MOV.U32 R2, RZ, RZ, RZ ;  /* 0x000000ffff027224 */ /* 0x001fe400078e00ff */
[----:B-1----:R-:W-:-:S04]  /*0270*/  IMAD.MOV R7, RZ, RZ, -R3 ;  /* 0x000000ffff077224 */ /* 0x002fc800078e0a03 */
[----:B------:R-:W-:-:S04]  /*0280*/  IMAD R7, R7, R8, RZ ;  /* 0x0000000807077224 */ /* 0x000fc800078e02ff */
[----:B------:R-:W-:-:S06]  /*0290*/  IMAD.HI.U32 R3, R3, R7, R2 ;  /* 0x0000000703037227 */ /* 0x000fcc00078e0002 */
[----:B------:R-:W-:-:S04]  /*02a0*/  IMAD.HI.U32 R3, R3, R6, RZ ;  /* 0x0000000603037227 */ /* 0x000fc800078e00ff */
[----:B------:R-:W-:-:S04]  /*02b0*/  IMAD.MOV R3, RZ, RZ, -R3 ;  /* 0x000000ffff037224 */ /* 0x000fc800078e0a03 */
[----:B------:R-:W-:-:S05]  /*02c0*/  IMAD R3, R8, R3, R6 ;  /* 0x0000000308037224 */ /* 0x000fca00078e0206 */
[----:B------:R-:W-:-:S13]  /*02d0*/  ISETP.GT.U32.AND P0, PT, R8, R3, PT ;  /* 0x000000030800720c */ /* 0x000fda0003f04070 */
[----:B------:R-:W-:Y:S02]  /*02e0*/  @!P0 IADD3 R3, PT, PT, R3, -R8, RZ ;  /* 0x8000000803038210 */ /* 0x000fe40007ffe0ff */
[----:B------:R-:W-:Y:S02]  /*02f0*/  ISETP.NE.AND P0, PT, R9, RZ, PT ;  /* 0x000000ff0900720c */ /* 0x000fe40003f05270 */
[----:B------:R-:W-:-:S13]  /*0300*/  ISETP.GT.U32.AND P1, PT, R8, R3, PT ;  /* 0x000000030800720c */ /* 0x000fda0003f24070 */
[----:B------:R-:W-:-:S04]  /*0310*/  @!P1 IMAD.IADD R3, R3, 0x1, -R8 ;  /* 0x0000000103039824 */ /* 0x000fc800078e0a08 */
[----:B------:R-:W-:Y:S01]  /*0320*/  @!P2 IMAD.MOV R3, RZ, RZ, -R3 ;  /* 0x000000ffff03a224 */ /* 0x000fe200078e0a03 */
[----:B------:R-:W-:-:S04]  /*0330*/  @!P0 LOP3.LUT R3, RZ, R9, RZ, 0x33, !PT ;  /* 0x00000009ff038212 */ /* 0x000fc800078e33ff */
[----:B------:R-:W-:-:S04]  /*0340*/  ISETP.NE.AND P0, PT, R3, R4, PT ;  /* 0x000000040300720c */ /* 0x000fc80003f05270 */
[----:B------:R-:W-:-:S13]  /*0350*/  ISETP.EQ.OR P0, PT, R3, RZ, !P0 ;  /* 0x000000ff0300720c */ /* 0x000fda0004702670 */
[----:B------:R-:W-:Y:S05]  /*0360*/  @P0 EXIT ;  /* 0x000000000000094d */ /* 0x000fea0003800000 */
[----:B------:R-:W0:Y:S01]  /*0370*/  LDC.64 R2, c[0x0][0x380] ;  /* 0x0000e000ff027b82 */ /* 0x000e220000000a00 */
[----:B------:R-:W1:Y:S01]  /*0380*/  LDCU.64 UR4, c[0x0][0x358] ;  /* 0x00006b00ff0477ac */ /* 0x000e620008000a00 */
[----:B0-----:R-:W-:-:S05]  /*0390*/  IMAD.WIDE.U32 R2, R0, 0x4, R2 ;  /* 0x0000000400027825 */ /* 0x001fca00078e0002 */
[----:B-1----:R0:W5:Y:S01]  /*03a0*/  LDG.E R0, desc[UR4][R2.64] ;  /* 0x0000000402007981 */ /* 0x002162000c1e1900 */
[----:B------:R-:W-:Y:S01]  /*03b0*/  BSSY.RECONVERGENT B0, `(.L_x_0) ;  /* 0x0000006000007945 */ /* 0x000fe20003800200 */
[----:B------:R-:W-:-:S07]  /*03c0*/  IMAD.MOV.U32 R5, RZ, RZ, 0x1 ;  /* 0x00000001ff057424 */ /* 0x000fce00078e00ff */
.L_x_1:
[C---:B-----5:R-:W-:Y:S02]  /*03d0*/  ISETP.GT.AND P0, PT, R5.reuse, R0, PT ;  /* 0x000000000500720c */ /* 0x060fe40003f04270 */
[----:B------:R-:W-:Y:S01]  /*03e0*/  MOV R4, R5 ;  /* 0x0000000500047202 */ /* 0x000fe20000000f00 */
[----:B------:R-:W-:-:S10]  /*03f0*/  IMAD.SHL.U32 R5, R5, 0x2, RZ ;  /* 0x0000000205057824 */ /* 0x000fd400078e00ff */
[----:B------:R-:W-:Y:S05]  /*0400*/  @!P0 BRA `(.L_x_1) ;  /* 0xfffffffc00f08947 */ /* 0x000fea000383ffff */
[----:B------:R-:W-:Y:S05]  /*0410*/  BSYNC.RECONVERGENT B0 ;  /* 0x0000000000007941 */ /* 0x000fea0003800200 */
.L_x_0:
[----:B------:R-:W-:Y:S01]  /*0420*/  VIADD R5, R4, 0xffffffff ;  /* 0xffffffff04057836 */ /* 0x000fe20000000000 */
[----:B------:R-:W-:Y:S01]  /*0430*/  BSSY.RECONVERGENT B0, `(.L_x_2) ;  /* 0x000000f000007945 */ /* 0x000fe20003800200 */
[----:B------:R-:W-:-:S03]  /*0440*/  IMAD.MOV.U32 R7, RZ, RZ, RZ ;  /* 0x000000ffff077224 */ /* 0x000fc600078e00ff */
[----:B------:R-:W-:-:S04]  /*0450*/  LOP3.LUT R5, R0, R5, RZ, 0x3c, !PT ;  /* 0x0000000500057212 */ /* 0x000fc800078e3cff */
[----:B------:R-:W-:-:S13]  /*0460*/  ISETP.GE.AND P0, PT, R5, 0x1, PT ;  /* 0x000000010500780c */ /* 0x000fda0003f06270 */
[----:B------:R-:W-:Y:S05]  /*0470*/  @!P0 BRA `(.L_x_3) ;  /* 0x0000000000288947 */ /* 0x000fea0003800000 */
[----:B------:R-:W-:Y:S02]  /*0480*/  HFMA2 R7, -RZ, RZ, 0, 0 ;  /* 0x00000000ff077431 */ /* 0x000fe400000001ff */
[----:B------:R-:W-:-:S07]  /*0490*/  IMAD.MOV.U32 R4, RZ, RZ, 0x1 ;  /* 0x00000001ff047424 */ /* 0x000fce00078e00ff */
.L_x_4:
[C---:B------:R-:W-:Y:S02]  /*04a0*/  ISETP.GT.U32.AND P1, PT, R5.reuse, 0x1, PT ;  /* 0x000000010500780c */ /* 0x040fe40003f24070 */
[----:B------:R-:W-:Y:S02]  /*04b0*/  LOP3.LUT R0, R5, 0x1, RZ, 0xc0, !PT ;  /* 0x0000000105007812 */ /* 0x000fe400078ec0ff */
[----:B------:R-:W-:Y:S02]  /*04c0*/  SHF.R.U32.HI R5, RZ, 0x1, R5 ;  /* 0x00000001ff057819 */ /* 0x000fe40000011605 */
[----:B------:R-:W-:-:S04]  /*04d0*/  ISETP.NE.U32.AND P0, PT, R0, 0x1, PT ;  /* 0x000000010000780c */ /* 0x000fc80003f05070 */
[C---:B------:R-:W-:Y:S01]  /*04e0*/  SEL R0, R4.reuse, RZ, !P0 ;  /* 0x000000ff04007207 */ /* 0x040fe20004000000 */
[----:B------:R-:W-:-:S04]  /*04f0*/  IMAD R4, R4, 0xa, RZ ;  /* 0x0000000a04047824 */ /* 0x000fc800078e02ff */
[----:B------:R-:W-:Y:S01]  /*0500*/  IMAD.IADD R7, R0, 0x1, R7 ;  /* 0x0000000100077824 */ /* 0x000fe200078e0207 */
[----:B------:R-:W-:Y:S06]  /*0510*/  @P1 BRA `(.L_x_4) ;  /* 0xfffffffc00e01947 */ /* 0x000fec000383ffff */
.L_x_3:
[----:B------:R-:W-:Y:S05]  /*0520*/  BSYNC.RECONVERGENT B0 ;  /* 0x0000000000007941 */ /* 0x000fea0003800200 */
.L_x_2:
[----:B------:R-:W-:Y:S01]  /*0530*/  STG.E desc[UR4][R2.64], R7 ;  /* 0x0000000702007986 */ /* 0x000fe2000c101904 */
[----:B------:R-:W-:Y:S05]  /*0540*/  EXIT ;  /* 0x000000000000794d */ /* 0x000fea0003800000 */
.L_x_5:
[----:B------:R-:W-:-:S00]  /*0550*/  BRA `(.L_x_5) ;  /* 0xfffffffc00fc7947 */ /* 0x000fc0000383ffff */
[----:B------:R-:W-:-:S00]  /*0560*/  NOP ;  /* 0x0000000000007918 */ /* 0x000fc00000000000 */
        /* <DEDUP_REMOVED lines=9> */
.L_x_6:


//--------------------- .nv.shared.reserved.0     --------------------------
	.section	.nv.shared.reserved.0,"aw",@nobits
	.weak		__nv_reservedSMEM_offset_0_alias
	.size		__nv_reservedSMEM_offset_0_alias, 0, 64
	.other		__nv_reservedSMEM_offset_0_alias,@"STO_CUDA_RESERVED_SHARED STV_DEFAULT"
__nv_reservedSMEM_offset_0_alias:
	.zero		0
	.zero		64


//--------------------- .nv.constant0._Z10complementPiii --------------------------
	.section	.nv.constant0._Z10complementPiii,"a",@progbits
	.sectionflags	@""
	.align	4
.nv.constant0._Z10complementPiii:
	.zero		912


//--------------------- SYMBOLS --------------------------

	.type		.nv.reservedSmem.offset0,@object
	.size		.nv.reservedSmem.offset0,0x4
